//
// Generated by NVIDIA NVVM Compiler
//
// Compiler Build ID: CL-36424714
// Cuda compilation tools, release 13.0, V13.0.88
// Based on NVVM 20.0.0
//

.version 9.0
.target sm_100
.address_size 64

	// .globl	_Z26randomAccessSingleKernel64PjPmjPl

.visible .entry _Z26randomAccessSingleKernel64PjPmjPl(
	.param .u64 .ptr .align 1 _Z26randomAccessSingleKernel64PjPmjPl_param_0,
	.param .u64 .ptr .align 1 _Z26randomAccessSingleKernel64PjPmjPl_param_1,
	.param .u32 _Z26randomAccessSingleKernel64PjPmjPl_param_2,
	.param .u64 .ptr .align 1 _Z26randomAccessSingleKernel64PjPmjPl_param_3
)
{
	.reg .pred 	%p<7>;
	.reg .b16 	%rs<3>;
	.reg .b32 	%r<42>;
	.reg .b64 	%rd<40>;

	ld.param.u64 	%rd11, [_Z26randomAccessSingleKernel64PjPmjPl_param_0];
	ld.param.u64 	%rd12, [_Z26randomAccessSingleKernel64PjPmjPl_param_1];
	ld.param.u32 	%r14, [_Z26randomAccessSingleKernel64PjPmjPl_param_2];
	ld.param.u64 	%rd13, [_Z26randomAccessSingleKernel64PjPmjPl_param_3];
	mov.u32 	%r15, %tid.x;
	mov.u32 	%r16, %ctaid.x;
	or.b32  	%r17, %r15, %r16;
	setp.ne.s32 	%p1, %r17, 0;
	@%p1 bra 	$L__BB0_12;
	cvta.to.global.u64 	%rd14, %rd11;
	cvta.to.global.u64 	%rd15, %rd12;
	shr.u32 	%r19, %r14, 7;
	shr.u32 	%r20, %r14, 5;
	and.b32  	%r1, %r20, 3;
	and.b32  	%r2, %r14, 31;
	mul.wide.u32 	%rd16, %r19, 4;
	add.s64 	%rd17, %rd14, %rd16;
	ld.global.u32 	%r21, [%rd17];
	mul.wide.u32 	%rd18, %r21, 8;
	add.s64 	%rd1, %rd15, %rd18;
	ld.global.u64 	%rd39, [%rd1];
	ld.global.u32 	%r3, [%rd1+8];
	setp.eq.s32 	%p2, %r1, 0;
	mov.b32 	%r41, 2;
	@%p2 bra 	$L__BB0_4;
	neg.s32 	%r39, %r1;
	mov.b32 	%r41, 2;
	mov.b32 	%r38, 0;
$L__BB0_3:
	shr.u32 	%r24, %r3, %r38;
	shl.b32 	%r25, %r24, 5;
	and.b32  	%r26, %r25, 8160;
	add.s32 	%r27, %r26, 63;
	shr.u32 	%r28, %r27, 6;
	add.s32 	%r41, %r28, %r41;
	add.s32 	%r39, %r39, 1;
	setp.ne.s32 	%p3, %r39, 0;
	add.s32 	%r38, %r38, 8;
	@%p3 bra 	$L__BB0_3;
$L__BB0_4:
	shl.b32 	%r29, %r1, 3;
	shr.u32 	%r30, %r3, %r29;
	and.b32  	%r12, %r30, 255;
	cvt.u16.u32 	%rs2, %r30;
	and.b16  	%rs1, %rs2, 255;
	setp.eq.s16 	%p4, %rs1, 0;
	@%p4 bra 	$L__BB0_11;
	setp.ne.s16 	%p5, %rs1, 64;
	@%p5 bra 	$L__BB0_7;
	add.s32 	%r31, %r41, %r2;
	mul.wide.u32 	%rd19, %r31, 8;
	add.s64 	%rd20, %rd1, %rd19;
	ld.global.u64 	%rd39, [%rd20];
	bra.uni 	$L__BB0_11;
$L__BB0_7:
	mul.lo.s32 	%r32, %r12, %r2;
	shr.u32 	%r33, %r32, 6;
	and.b32  	%r13, %r32, 63;
	cvt.u64.u32 	%rd21, %r41;
	cvt.u64.u32 	%rd22, %r33;
	add.s64 	%rd23, %rd21, %rd22;
	shl.b64 	%rd24, %rd23, 3;
	add.s64 	%rd4, %rd1, %rd24;
	ld.global.u64 	%rd5, [%rd4];
	add.s32 	%r34, %r13, %r12;
	setp.gt.u32 	%p6, %r34, 64;
	@%p6 bra 	$L__BB0_9;
	mov.b64 	%rd33, -1;
	shl.b64 	%rd34, %rd33, %r12;
	not.b64 	%rd35, %rd34;
	shr.u64 	%rd36, %rd5, %r13;
	and.b64  	%rd38, %rd36, %rd35;
	bra.uni 	$L__BB0_10;
$L__BB0_9:
	ld.global.u64 	%rd25, [%rd4+8];
	add.s32 	%r36, %r34, -64;
	mov.b64 	%rd26, -1;
	shl.b64 	%rd27, %rd26, %r36;
	not.b64 	%rd28, %rd27;
	and.b64  	%rd29, %rd25, %rd28;
	shr.u64 	%rd30, %rd5, %r13;
	shl.b64 	%rd31, %rd29, 1;
	xor.b32  	%r37, %r13, 63;
	shl.b64 	%rd32, %rd31, %r37;
	or.b64  	%rd38, %rd32, %rd30;
$L__BB0_10:
	add.s64 	%rd39, %rd38, %rd39;
$L__BB0_11:
	cvta.to.global.u64 	%rd37, %rd13;
	st.global.u64 	[%rd37], %rd39;
$L__BB0_12:
	ret;

}


// ===== COMPILED SASS (sm_100) =====

	.target	sm_100

	.elftype	@"ET_EXEC"


//--------------------- .note.nv.tkinfo           --------------------------
	.section	.note.nv.tkinfo,"",@"SHT_NOTE"
	.sectionflags	@"SHF_NOTE_NV_TKINFO"
	.tkinfo
        /*0018*/ 	.word	0x00000002
        /*0030*/ 	.string	""
        /*0030*/ 	.string	"ptxas"
        /*0030*/ 	.string	"Cuda compilation tools, release 13.0, V13.0.88"
        /*0030*/ 	.string	"Build cuda_13.0.r13.0/compiler.36424714_0"
        /*0030*/ 	.string	"-arch sm_100 -m 64 "



//--------------------- .note.nv.cuinfo           --------------------------
	.section	.note.nv.cuinfo,"",@"SHT_NOTE"
	.sectionflags	@"SHF_NOTE_NV_CUINFO"
        /*0018*/ 	.short	0x0002
        /*001a*/ 	.short	0x0064
        /*001c*/ 	.short	0x0082
	.zero		2


//--------------------- .nv.info                  --------------------------
	.section	.nv.info,"",@"SHT_CUDA_INFO"
	.align	4


	//----- nvinfo : EIATTR_REGCOUNT
	.align		4
        /*0000*/ 	.byte	0x04, 0x2f
        /*0002*/ 	.short	(.L_1 - .L_0)
	.align		4
.L_0:
        /*0004*/ 	.word	index@(_Z26randomAccessSingleKernel64PjPmjPl)
        /*0008*/ 	.word	0x00000016


	//----- nvinfo : EIATTR_FRAME_SIZE
	.align		4
.L_1:
        /*000c*/ 	.byte	0x04, 0x11
        /*000e*/ 	.short	(.L_3 - .L_2)
	.align		4
.L_2:
        /*0010*/ 	.word	index@(_Z26randomAccessSingleKernel64PjPmjPl)
        /*0014*/ 	.word	0x00000000


	//----- nvinfo : EIATTR_MIN_STACK_SIZE
	.align		4
.L_3:
        /*0018*/ 	.byte	0x04, 0x12
        /*001a*/ 	.short	(.L_5 - .L_4)
	.align		4
.L_4:
        /*001c*/ 	.word	index@(_Z26randomAccessSingleKernel64PjPmjPl)
        /*0020*/ 	.word	0x00000000
.L_5:


//--------------------- .nv.compat                --------------------------
	.section	.nv.compat,"",@"SHT_CUDA_COMPAT_INFO"
	.align	4
        /*0000*/ 	.byte	0x02, 0x09, 0x00, 0x00, 0x02, 0x02, 0x01, 0x00, 0x02, 0x05, 0x05, 0x00, 0x03, 0x07, 0x01, 0x01
        /*0010*/ 	.byte	0x02, 0x03, 0x00, 0x00, 0x02, 0x06, 0x01, 0x00, 0x04, 0x0b, 0x08, 0x00, 0x09, 0x00, 0x00, 0x00
        /*0020*/ 	.byte	0x00, 0x00, 0x00, 0x00


//--------------------- .nv.info._Z26randomAccessSingleKernel64PjPmjPl --------------------------
	.section	.nv.info._Z26randomAccessSingleKernel64PjPmjPl,"",@"SHT_CUDA_INFO"
	.sectionflags	@""
	.align	4


	//----- nvinfo : EIATTR_CUDA_API_VERSION
	.align		4
        /*0000*/ 	.byte	0x04, 0x37
        /*0002*/ 	.short	(.L_7 - .L_6)
.L_6:
        /*0004*/ 	.word	0x00000082


	//----- nvinfo : EIATTR_KPARAM_INFO
	.align		4
.L_7:
        /*0008*/ 	.byte	0x04, 0x17
        /*000a*/ 	.short	(.L_9 - .L_8)
.L_8:
        /*000c*/ 	.word	0x00000000
        /*0010*/ 	.short	0x0003
        /*0012*/ 	.short	0x0018
        /*0014*/ 	.byte	0x00, 0xf5, 0x21, 0x00


	//----- nvinfo : EIATTR_KPARAM_INFO
	.align		4
.L_9:
        /*0018*/ 	.byte	0x04, 0x17
        /*001a*/ 	.short	(.L_11 - .L_10)
.L_10:
        /*001c*/ 	.word	0x00000000
        /*0020*/ 	.short	0x0002
        /*0022*/ 	.short	0x0010
        /*0024*/ 	.byte	0x00, 0xf0, 0x11, 0x00


	//----- nvinfo : EIATTR_KPARAM_INFO
	.align		4
.L_11:
        /*0028*/ 	.byte	0x04, 0x17
        /*002a*/ 	.short	(.L_13 - .L_12)
.L_12:
        /*002c*/ 	.word	0x00000000
        /*0030*/ 	.short	0x0001
        /*0032*/ 	.short	0x0008
        /*0034*/ 	.byte	0x00, 0xf5, 0x21, 0x00


	//----- nvinfo : EIATTR_KPARAM_INFO
	.align		4
.L_13:
        /*0038*/ 	.byte	0x04, 0x17
        /*003a*/ 	.short	(.L_15 - .L_14)
.L_14:
        /*003c*/ 	.word	0x00000000
        /*0040*/ 	.short	0x0000
        /*0042*/ 	.short	0x0000
        /*0044*/ 	.byte	0x00, 0xf5, 0x21, 0x00


	//----- nvinfo : EIATTR_SPARSE_MMA_MASK
	.align		4
.L_15:
        /*0048*/ 	.byte	0x03, 0x50
        /*004a*/ 	.short	0x0000


	//----- nvinfo : EIATTR_MAXREG_COUNT
	.align		4
        /*004c*/ 	.byte	0x03, 0x1b
        /*004e*/ 	.short	0x00ff


	//----- nvinfo : EIATTR_MERCURY_ISA_VERSION
	.align		4
        /*0050*/ 	.byte	0x03, 0x5f
        /*0052*/ 	.short	0x0101


	//----- nvinfo : EIATTR_VRC_CTA_INIT_COUNT
	.align		4
        /*0054*/ 	.byte	0x02, 0x4a
	.zero		1
	.zero		1


	//----- nvinfo : EIATTR_EXIT_INSTR_OFFSETS
	.align		4
        /*0058*/ 	.byte	0x04, 0x1c
        /*005a*/ 	.short	(.L_17 - .L_16)


	//   ....[0]....
.L_16:
        /*005c*/ 	.word	0x00000040


	//   ....[1]....
        /*0060*/ 	.word	0x00000840


	//----- nvinfo : EIATTR_CBANK_PARAM_SIZE
	.align		4
.L_17:
        /*0064*/ 	.byte	0x03, 0x19
        /*0066*/ 	.short	0x0020


	//----- nvinfo : EIATTR_PARAM_CBANK
	.align		4
        /*0068*/ 	.byte	0x04, 0x0a
        /*006a*/ 	.short	(.L_19 - .L_18)
	.align		4
.L_18:
        /*006c*/ 	.word	index@(.nv.constant0._Z26randomAccessSingleKernel64PjPmjPl)
        /*0070*/ 	.short	0x0380
        /*0072*/ 	.short	0x0020


	//----- nvinfo : EIATTR_SW_WAR
	.align		4
.L_19:
        /*0074*/ 	.byte	0x04, 0x36
        /*0076*/ 	.short	(.L_21 - .L_20)
.L_20:
        /*0078*/ 	.word	0x00000008
.L_21:


//--------------------- .nv.callgraph             --------------------------
	.section	.nv.callgraph,"",@"SHT_CUDA_CALLGRAPH"
	.align	4
	.sectionentsize	8
	.align		4
        /*0000*/ 	.word	0x00000000
	.align		4
        /*0004*/ 	.word	0xffffffff
	.align		4
        /*0008*/ 	.word	0x00000000
	.align		4
        /*000c*/ 	.word	0xfffffffe
	.align		4
        /*0010*/ 	.word	0x00000000
	.align		4
        /*0014*/ 	.word	0xfffffffd
	.align		4
        /*0018*/ 	.word	0x00000000
	.align		4
        /*001c*/ 	.word	0xfffffffc


//--------------------- .text._Z26randomAccessSingleKernel64PjPmjPl --------------------------
	.section	.text._Z26randomAccessSingleKernel64PjPmjPl,"ax",@progbits
	.align	128
        .global         _Z26randomAccessSingleKernel64PjPmjPl
        .type           _Z26randomAccessSingleKernel64PjPmjPl,@function
        .size           _Z26randomAccessSingleKernel64PjPmjPl,(.L_x_8 - _Z26randomAccessSingleKernel64PjPmjPl)
        .other          _Z26randomAccessSingleKernel64PjPmjPl,@"STO_CUDA_ENTRY STV_DEFAULT"
_Z26randomAccessSingleKernel64PjPmjPl:
.text._Z26randomAccessSingleKernel64PjPmjPl:
[----:B------:R-:W-:Y:S01]  /*0000*/  LDC R1, c[0x0][0x37c] ;  /* 0x0000df00ff017b82 */ /* 0x000fe20000000800 */
[----:B------:R-:W0:Y:S07]  /*0010*/  S2R R0, SR_TID.X ;  /* 0x0000000000007919 */ /* 0x000e2e0000002100 */
[----:B------:R-:W0:Y:S02]  /*0020*/  S2UR UR4, SR_CTAID.X ;  /* 0x00000000000479c3 */ /* 0x000e240000002500 */
[----:B0-----:R-:W-:-:S13]  /*0030*/  LOP3.LUT P0, RZ, R0, UR4, RZ, 0xfc, !PT ;  /* 0x0000000400ff7c12 */ /* 0x001fda000f80fcff */
[----:B------:R-:W-:Y:S05]  /*0040*/  @P0 EXIT ;  /* 0x000000000000094d */ /* 0x000fea0003800000 */
[----:B------:R-:W0:Y:S01]  /*0050*/  LDC R0, c[0x0][0x390] ;  /* 0x0000e400ff007b82 */ /* 0x000e220000000800 */
[----:B------:R-:W1:Y:S07]  /*0060*/  LDCU.64 UR4, c[0x0][0x358] ;  /* 0x00006b00ff0477ac */ /* 0x000e6e0008000a00 */
[----:B------:R-:W2:Y:S08]  /*0070*/  LDC.64 R12, c[0x0][0x380] ;  /* 0x0000e000ff0c7b82 */ /* 0x000eb00000000a00 */
[----:B------:R-:W3:Y:S01]  /*0080*/  LDC.64 R4, c[0x0][0x388] ;  /* 0x0000e200ff047b82 */ /* 0x000ee20000000a00 */
[----:B0-----:R-:W-:-:S05]  /*0090*/  SHF.R.U32.HI R3, RZ, 0x7, R0 ;  /* 0x00000007ff037819 */ /* 0x001fca0000011600 */
[----:B--2---:R-:W-:-:S06]  /*00a0*/  IMAD.WIDE.U32 R12, R3, 0x4, R12 ;  /* 0x00000004030c7825 */ /* 0x004fcc00078e000c */
[----:B-1----:R-:W3:Y:S01]  /*00b0*/  LDG.E R13, desc[UR4][R12.64] ;  /* 0x000000040c0d7981 */ /* 0x002ee2000c1e1900 */
[----:B------:R-:W-:-:S04]  /*00c0*/  SHF.R.U32.HI R7, RZ, 0x5, R0 ;  /* 0x00000005ff077819 */ /* 0x000fc80000011600 */
[----:B------:R-:W-:Y:S01]  /*00d0*/  LOP3.LUT P0, R8, R7, 0x3, RZ, 0xc0, !PT ;  /* 0x0000000307087812 */ /* 0x000fe2000780c0ff */
[----:B------:R-:W-:Y:S02]  /*00e0*/  IMAD.MOV.U32 R10, RZ, RZ, 0x2 ;  /* 0x00000002ff0a7424 */ /* 0x000fe400078e00ff */
[----:B---3--:R-:W-:-:S05]  /*00f0*/  IMAD.WIDE.U32 R4, R13, 0x8, R4 ;  /* 0x000000080d047825 */ /* 0x008fca00078e0004 */
[----:B------:R0:W5:Y:S04]  /*0100*/  LDG.E R6, desc[UR4][R4.64+0x8] ;  /* 0x0000080404067981 */ /* 0x000168000c1e1900 */
[----:B------:R0:W5:Y:S01]  /*0110*/  LDG.E.64 R2, desc[UR4][R4.64] ;  /* 0x0000000404027981 */ /* 0x000162000c1e1b00 */
[----:B------:R-:W-:Y:S05]  /*0120*/  @!P0 BRA `(.L_x_0) ;  /* 0x0000000400048947 */ /* 0x000fea0003800000 */
[----:B------:R-:W-:Y:S02]  /*0130*/  IMAD.MOV R12, RZ, RZ, -R8 ;  /* 0x000000ffff0c7224 */ /* 0x000fe400078e0a08 */
[----:B------:R-:W-:Y:S02]  /*0140*/  IMAD.MOV.U32 R10, RZ, RZ, 0x2 ;  /* 0x00000002ff0a7424 */ /* 0x000fe400078e00ff */
[----:B------:R-:W-:Y:S01]  /*0150*/  IMAD.MOV.U32 R9, RZ, RZ, RZ ;  /* 0x000000ffff097224 */ /* 0x000fe200078e00ff */
[----:B------:R-:W-:-:S13]  /*0160*/  ISETP.GE.AND P0, PT, R12, RZ, PT ;  /* 0x000000ff0c00720c */ /* 0x000fda0003f06270 */
[----:B------:R-:W-:Y:S05]  /*0170*/  @P0 BRA `(.L_x_1) ;  /* 0x0000000000cc0947 */ /* 0x000fea0003800000 */
[----:B------:R-:W-:Y:S01]  /*0180*/  IMAD.MOV R11, RZ, RZ, -R12 ;  /* 0x000000ffff0b7224 */ /* 0x000fe200078e0a0c */
[----:B------:R-:W-:-:S04]  /*0190*/  PLOP3.LUT P0, PT, PT, PT, PT, 0x80, 0x8 ;  /* 0x000000000008781c */ /* 0x000fc80003f0f070 */
[----:B------:R-:W-:-:S13]  /*01a0*/  ISETP.GT.AND P1, PT, R11, 0x3, PT ;  /* 0x000000030b00780c */ /* 0x000fda0003f24270 */
[----:B------:R-:W-:Y:S05]  /*01b0*/  @!P1 BRA `(.L_x_2) ;  /* 0x0000000000709947 */ /* 0x000fea0003800000 */
[----:B------:R-:W-:-:S13]  /*01c0*/  PLOP3.LUT P0, PT, PT, PT, PT, 0x8, 0x80 ;  /* 0x000000000080781c */ /* 0x000fda0003f0e170 */
.L_x_3:
[--C-:B-----5:R-:W-:Y:S01]  /*01d0*/  SHF.R.U32.HI R11, RZ, R9, R6.reuse ;  /* 0x00000009ff0b7219 */ /* 0x120fe20000011606 */
[C---:B------:R-:W-:Y:S02]  /*01e0*/  VIADD R13, R9.reuse, 0x8 ;  /* 0x00000008090d7836 */ /* 0x040fe40000000000 */
[----:B------:R-:W-:Y:S02]  /*01f0*/  VIADD R15, R9, 0x10 ;  /* 0x00000010090f7836 */ /* 0x000fe40000000000 */
[----:B------:R-:W-:Y:S01]  /*0200*/  IMAD.SHL.U32 R11, R11, 0x20, RZ ;  /* 0x000000200b0b7824 */ /* 0x000fe200078e00ff */
[--C-:B------:R-:W-:Y:S01]  /*0210*/  SHF.R.U32.HI R13, RZ, R13, R6.reuse ;  /* 0x0000000dff0d7219 */ /* 0x100fe20000011606 */
[----:B------:R-:W-:Y:S01]  /*0220*/  VIADD R17, R9, 0x18 ;  /* 0x0000001809117836 */ /* 0x000fe20000000000 */
[--C-:B------:R-:W-:Y:S01]  /*0230*/  SHF.R.U32.HI R15, RZ, R15, R6.reuse ;  /* 0x0000000fff0f7219 */ /* 0x100fe20000011606 */
[----:B------:R-:W-:Y:S01]  /*0240*/  VIADD R12, R12, 0x4 ;  /* 0x000000040c0c7836 */ /* 0x000fe20000000000 */
[----:B------:R-:W-:Y:S01]  /*0250*/  LOP3.LUT R11, R11, 0x1fe0, RZ, 0xc0, !PT ;  /* 0x00001fe00b0b7812 */ /* 0x000fe200078ec0ff */
[----:B------:R-:W-:Y:S01]  /*0260*/  IMAD.SHL.U32 R13, R13, 0x20, RZ ;  /* 0x000000200d0d7824 */ /* 0x000fe200078e00ff */
[----:B------:R-:W-:Y:S01]  /*0270*/  SHF.R.U32.HI R17, RZ, R17, R6 ;  /* 0x00000011ff117219 */ /* 0x000fe20000011606 */
[----:B------:R-:W-:Y:S01]  /*0280*/  IMAD.SHL.U32 R15, R15, 0x20, RZ ;  /* 0x000000200f0f7824 */ /* 0x000fe200078e00ff */
[----:B------:R-:W-:Y:S01]  /*0290*/  ISETP.GE.AND P1, PT, R12, -0x3, PT ;  /* 0xfffffffd0c00780c */ /* 0x000fe20003f26270 */
[----:B------:R-:W-:Y:S01]  /*02a0*/  VIADD R11, R11, 0x3f ;  /* 0x0000003f0b0b7836 */ /* 0x000fe20000000000 */
[----:B------:R-:W-:Y:S01]  /*02b0*/  LOP3.LUT R13, R13, 0x1fe0, RZ, 0xc0, !PT ;  /* 0x00001fe00d0d7812 */ /* 0x000fe200078ec0ff */
[----:B------:R-:W-:Y:S01]  /*02c0*/  IMAD.SHL.U32 R17, R17, 0x20, RZ ;  /* 0x0000002011117824 */ /* 0x000fe200078e00ff */
[----:B------:R-:W-:Y:S01]  /*02d0*/  LOP3.LUT R15, R15, 0x1fe0, RZ, 0xc0, !PT ;  /* 0x00001fe00f0f7812 */ /* 0x000fe200078ec0ff */
[----:B------:R-:W-:Y:S01]  /*02e0*/  VIADD R9, R9, 0x20 ;  /* 0x0000002009097836 */ /* 0x000fe20000000000 */
[----:B------:R-:W-:Y:S01]  /*02f0*/  LEA.HI R11, R11, R10, RZ, 0x1a ;  /* 0x0000000a0b0b7211 */ /* 0x000fe200078fd0ff */
[----:B------:R-:W-:Y:S01]  /*0300*/  VIADD R10, R13, 0x3f ;  /* 0x0000003f0d0a7836 */ /* 0x000fe20000000000 */
[----:B------:R-:W-:Y:S01]  /*0310*/  LOP3.LUT R17, R17, 0x1fe0, RZ, 0xc0, !PT ;  /* 0x00001fe011117812 */ /* 0x000fe200078ec0ff */
[----:B------:R-:W-:-:S03]  /*0320*/  VIADD R15, R15, 0x3f ;  /* 0x0000003f0f0f7836 */ /* 0x000fc60000000000 */
[----:B------:R-:W-:Y:S01]  /*0330*/  LEA.HI R10, R10, R11, RZ, 0x1a ;  /* 0x0000000b0a0a7211 */ /* 0x000fe200078fd0ff */
[----:B------:R-:W-:-:S03]  /*0340*/  VIADD R17, R17, 0x3f ;  /* 0x0000003f11117836 */ /* 0x000fc60000000000 */
[----:B------:R-:W-:-:S04]  /*0350*/  LEA.HI R10, R15, R10, RZ, 0x1a ;  /* 0x0000000a0f0a7211 */ /* 0x000fc800078fd0ff */
[----:B------:R-:W-:Y:S01]  /*0360*/  LEA.HI R10, R17, R10, RZ, 0x1a ;  /* 0x0000000a110a7211 */ /* 0x000fe200078fd0ff */
[----:B------:R-:W-:Y:S06]  /*0370*/  @!P1 BRA `(.L_x_3) ;  /* 0xfffffffc00949947 */ /* 0x000fec000383ffff */
.L_x_2:
[----:B------:R-:W-:-:S05]  /*0380*/  IMAD.MOV R11, RZ, RZ, -R12 ;  /* 0x000000ffff0b7224 */ /* 0x000fca00078e0a0c */
[----:B------:R-:W-:-:S13]  /*0390*/  ISETP.GT.AND P1, PT, R11, 0x1, PT ;  /* 0x000000010b00780c */ /* 0x000fda0003f24270 */
[----:B------:R-:W-:Y:S05]  /*03a0*/  @!P1 BRA `(.L_x_4) ;  /* 0x0000000000389947 */ /* 0x000fea0003800000 */
[C---:B------:R-:W-:Y:S01]  /*03b0*/  VIADD R13, R9.reuse, 0x8 ;  /* 0x00000008090d7836 */ /* 0x040fe20000000000 */
[--C-:B-----5:R-:W-:Y:S01]  /*03c0*/  SHF.R.U32.HI R11, RZ, R9, R6.reuse ;  /* 0x00000009ff0b7219 */ /* 0x120fe20000011606 */
[----:B------:R-:W-:Y:S01]  /*03d0*/  VIADD R12, R12, 0x2 ;  /* 0x000000020c0c7836 */ /* 0x000fe20000000000 */
[----:B------:R-:W-:Y:S01]  /*03e0*/  PLOP3.LUT P0, PT, PT, PT, PT, 0x8, 0x80 ;  /* 0x000000000080781c */ /* 0x000fe20003f0e170 */
[----:B------:R-:W-:Y:S01]  /*03f0*/  VIADD R9, R9, 0x10 ;  /* 0x0000001009097836 */ /* 0x000fe20000000000 */
[----:B------:R-:W-:Y:S01]  /*0400*/  SHF.R.U32.HI R13, RZ, R13, R6 ;  /* 0x0000000dff0d7219 */ /* 0x000fe20000011606 */
[----:B------:R-:W-:-:S04]  /*0410*/  IMAD.SHL.U32 R11, R11, 0x20, RZ ;  /* 0x000000200b0b7824 */ /* 0x000fc800078e00ff */
[----:B------:R-:W-:Y:S01]  /*0420*/  IMAD.SHL.U32 R13, R13, 0x20, RZ ;  /* 0x000000200d0d7824 */ /* 0x000fe200078e00ff */
[----:B------:R-:W-:-:S04]  /*0430*/  LOP3.LUT R11, R11, 0x1fe0, RZ, 0xc0, !PT ;  /* 0x00001fe00b0b7812 */ /* 0x000fc800078ec0ff */
[----:B------:R-:W-:Y:S01]  /*0440*/  LOP3.LUT R13, R13, 0x1fe0, RZ, 0xc0, !PT ;  /* 0x00001fe00d0d7812 */ /* 0x000fe200078ec0ff */
[----:B------:R-:W-:-:S04]  /*0450*/  VIADD R11, R11, 0x3f ;  /* 0x0000003f0b0b7836 */ /* 0x000fc80000000000 */
[----:B------:R-:W-:Y:S01]  /*0460*/  VIADD R13, R13, 0x3f ;  /* 0x0000003f0d0d7836 */ /* 0x000fe20000000000 */
[----:B------:R-:W-:-:S04]  /*0470*/  LEA.HI R10, R11, R10, RZ, 0x1a ;  /* 0x0000000a0b0a7211 */ /* 0x000fc800078fd0ff */
[----:B------:R-:W-:-:S07]  /*0480*/  LEA.HI R10, R13, R10, RZ, 0x1a ;  /* 0x0000000a0d0a7211 */ /* 0x000fce00078fd0ff */
.L_x_4:
[----:B------:R-:W-:-:S13]  /*0490*/  ISETP.NE.OR P0, PT, R12, RZ, P0 ;  /* 0x000000ff0c00720c */ /* 0x000fda0000705670 */
[----:B------:R-:W-:Y:S05]  /*04a0*/  @!P0 BRA `(.L_x_0) ;  /* 0x0000000000248947 */ /* 0x000fea0003800000 */
.L_x_1:
[----:B-----5:R-:W-:Y:S01]  /*04b0*/  SHF.R.U32.HI R11, RZ, R9, R6 ;  /* 0x00000009ff0b7219 */ /* 0x020fe20000011606 */
[----:B------:R-:W-:Y:S02]  /*04c0*/  VIADD R12, R12, 0x1 ;  /* 0x000000010c0c7836 */ /* 0x000fe40000000000 */
[----:B------:R-:W-:Y:S02]  /*04d0*/  VIADD R9, R9, 0x8 ;  /* 0x0000000809097836 */ /* 0x000fe40000000000 */
[----:B------:R-:W-:Y:S01]  /*04e0*/  IMAD.SHL.U32 R11, R11, 0x20, RZ ;  /* 0x000000200b0b7824 */ /* 0x000fe200078e00ff */
[----:B------:R-:W-:-:S04]  /*04f0*/  ISETP.NE.AND P0, PT, R12, RZ, PT ;  /* 0x000000ff0c00720c */ /* 0x000fc80003f05270 */
[----:B------:R-:W-:-:S05]  /*0500*/  LOP3.LUT R11, R11, 0x1fe0, RZ, 0xc0, !PT ;  /* 0x00001fe00b0b7812 */ /* 0x000fca00078ec0ff */
[----:B------:R-:W-:-:S05]  /*0510*/  VIADD R11, R11, 0x3f ;  /* 0x0000003f0b0b7836 */ /* 0x000fca0000000000 */
[----:B------:R-:W-:Y:S01]  /*0520*/  LEA.HI R10, R11, R10, RZ, 0x1a ;  /* 0x0000000a0b0a7211 */ /* 0x000fe200078fd0ff */
[----:B------:R-:W-:Y:S06]  /*0530*/  @P0 BRA `(.L_x_1) ;  /* 0xfffffffc00dc0947 */ /* 0x000fec000383ffff */
.L_x_0:
[----:B------:R-:W-:-:S05]  /*0540*/  IMAD.SHL.U32 R9, R8, 0x8, RZ ;  /* 0x0000000808097824 */ /* 0x000fca00078e00ff */
[----:B-----5:R-:W-:-:S04]  /*0550*/  SHF.R.U32.HI R9, RZ, R9, R6 ;  /* 0x00000009ff097219 */ /* 0x020fc80000011606 */
[----:B------:R-:W-:-:S13]  /*0560*/  LOP3.LUT P0, R9, R9, 0xff, RZ, 0xc0, !PT ;  /* 0x000000ff09097812 */ /* 0x000fda000780c0ff */
[----:B------:R-:W-:Y:S05]  /*0570*/  @!P0 BRA `(.L_x_5) ;  /* 0x0000000000a88947 */ /* 0x000fea0003800000 */
[----:B------:R-:W-:Y:S01]  /*0580*/  ISETP.NE.AND P0, PT, R9, 0x40, PT ;  /* 0x000000400900780c */ /* 0x000fe20003f05270 */
[----:B------:R-:W-:Y:S01]  /*0590*/  IMAD.SHL.U32 R7, R7, 0x8, RZ ;  /* 0x0000000807077824 */ /* 0x000fe200078e00ff */
[----:B------:R-:W-:-:S04]  /*05a0*/  LOP3.LUT R13, R0, 0x1f, RZ, 0xc0, !PT ;  /* 0x0000001f000d7812 */ /* 0x000fc800078ec0ff */
[----:B------:R-:W-:-:S04]  /*05b0*/  LOP3.LUT R7, R7, 0x18, RZ, 0xe2, !PT ;  /* 0x0000001807077812 */ /* 0x000fc800078ee2ff */
[----:B------:R-:W-:-:S04]  /*05c0*/  SHF.R.U32.HI R7, RZ, R7, R6 ;  /* 0x00000007ff077219 */ /* 0x000fc80000011606 */
[----:B------:R-:W-:Y:S01]  /*05d0*/  LOP3.LUT R8, R7, 0xff, RZ, 0xc0, !PT ;  /* 0x000000ff07087812 */ /* 0x000fe200078ec0ff */
[----:B------:R-:W-:Y:S06]  /*05e0*/  @P0 BRA `(.L_x_6) ;  /* 0x0000000000100947 */ /* 0x000fec0003800000 */
[----:B------:R-:W-:-:S04]  /*05f0*/  IMAD.IADD R3, R10, 0x1, R13 ;  /* 0x000000010a037824 */ /* 0x000fc800078e020d */
[----:B------:R-:W-:-:S06]  /*0600*/  IMAD.WIDE.U32 R2, R3, 0x8, R4 ;  /* 0x0000000803027825 */ /* 0x000fcc00078e0004 */
[----:B------:R-:W5:Y:S01]  /*0610*/  LDG.E.64 R2, desc[UR4][R2.64] ;  /* 0x0000000402027981 */ /* 0x000f62000c1e1b00 */
[----:B------:R-:W-:Y:S05]  /*0620*/  BRA `(.L_x_5) ;  /* 0x00000000007c7947 */ /* 0x000fea0003800000 */
.L_x_6:
[----:B------:R-:W-:-:S05]  /*0630*/  IMAD R13, R13, R8, RZ ;  /* 0x000000080d0d7224 */ /* 0x000fca00078e02ff */
[C---:B------:R-:W-:Y:S02]  /*0640*/  LOP3.LUT R9, R13.reuse, 0x3f, RZ, 0xc0, !PT ;  /* 0x0000003f0d097812 */ /* 0x040fe400078ec0ff */
[----:B------:R-:W-:-:S03]  /*0650*/  LEA.HI R7, P1, R13, R10, RZ, 0x1a ;  /* 0x0000000a0d077211 */ /* 0x000fc6000783d0ff */
[----:B------:R-:W-:Y:S02]  /*0660*/  IMAD.IADD R0, R9, 0x1, R8 ;  /* 0x0000000109007824 */ /* 0x000fe400078e0208 */
[----:B------:R-:W-:Y:S01]  /*0670*/  IMAD.X R6, RZ, RZ, RZ, P1 ;  /* 0x000000ffff067224 */ /* 0x000fe200008e06ff */
[C---:B------:R-:W-:Y:S02]  /*0680*/  LEA R10, P1, R7.reuse, R4, 0x3 ;  /* 0x00000004070a7211 */ /* 0x040fe400078218ff */
[----:B------:R-:W-:Y:S02]  /*0690*/  ISETP.GT.U32.AND P0, PT, R0, 0x40, PT ;  /* 0x000000400000780c */ /* 0x000fe40003f04070 */
[----:B------:R-:W-:-:S05]  /*06a0*/  LEA.HI.X R11, R7, R5, R6, 0x3, P1 ;  /* 0x00000005070b7211 */ /* 0x000fca00008f1c06 */
[----:B0-----:R-:W2:Y:S06]  /*06b0*/  LDG.E.64 R4, desc[UR4][R10.64] ;  /* 0x000000040a047981 */ /* 0x001eac000c1e1b00 */
[----:B------:R-:W3:Y:S01]  /*06c0*/  @P0 LDG.E.64 R6, desc[UR4][R10.64+0x8] ;  /* 0x000008040a060981 */ /* 0x000ee2000c1e1b00 */
[----:B------:R-:W-:Y:S02]  /*06d0*/  IMAD.MOV.U32 R19, RZ, RZ, -0x1 ;  /* 0xffffffffff137424 */ /* 0x000fe400078e00ff */
[----:B------:R-:W-:-:S05]  /*06e0*/  @P0 VIADD R0, R0, 0xffffffc0 ;  /* 0xffffffc000000836 */ /* 0x000fca0000000000 */
[----:B------:R-:W-:Y:S02]  /*06f0*/  @P0 SHF.L.U32 R15, R19, R0, RZ ;  /* 0x00000000130f0219 */ /* 0x000fe400000006ff */
[----:B------:R-:W-:Y:S02]  /*0700*/  @P0 LOP3.LUT R13, R13, 0x3f, RZ, 0xc, !PT ;  /* 0x0000003f0d0d0812 */ /* 0x000fe400078e0cff */
[C---:B------:R-:W-:Y:S02]  /*0710*/  @!P0 SHF.L.U32 R12, R19.reuse, R8, RZ ;  /* 0x00000008130c8219 */ /* 0x040fe400000006ff */
[----:B--2---:R-:W-:Y:S02]  /*0720*/  SHF.R.U64 R17, R4, R9, R5 ;  /* 0x0000000904117219 */ /* 0x004fe40000001205 */
[----:B---3--:R-:W-:Y:S02]  /*0730*/  @P0 LOP3.LUT R6, R6, R15, RZ, 0x30, !PT ;  /* 0x0000000f06060212 */ /* 0x008fe400078e30ff */
[----:B------:R-:W-:-:S03]  /*0740*/  @P0 SHF.L.U64.HI R15, R19, R0, 0xffffffff ;  /* 0xffffffff130f0419 */ /* 0x000fc60000010200 */
[----:B------:R-:W-:Y:S01]  /*0750*/  @P0 IMAD.SHL.U32 R4, R6, 0x2, RZ ;  /* 0x0000000206040824 */ /* 0x000fe200078e00ff */
[----:B------:R-:W-:Y:S02]  /*0760*/  @P0 LOP3.LUT R7, R7, R15, RZ, 0x30, !PT ;  /* 0x0000000f07070212 */ /* 0x000fe400078e30ff */
[----:B------:R-:W-:Y:S02]  /*0770*/  @!P0 SHF.L.U64.HI R19, R19, R8, 0xffffffff ;  /* 0xffffffff13138419 */ /* 0x000fe40000010208 */
[----:B------:R-:W-:Y:S02]  /*0780*/  SHF.R.U32.HI R8, RZ, R9, R5 ;  /* 0x00000009ff087219 */ /* 0x000fe40000011605 */
[----:B------:R-:W-:Y:S02]  /*0790*/  @P0 SHF.L.U32 R0, R4, R13, RZ ;  /* 0x0000000d04000219 */ /* 0x000fe400000006ff */
[----:B------:R-:W-:Y:S02]  /*07a0*/  @P0 SHF.L.U64.HI R5, R6, 0x1, R7 ;  /* 0x0000000106050819 */ /* 0x000fe40000010207 */
[----:B------:R-:W-:-:S02]  /*07b0*/  @!P0 LOP3.LUT R11, R17, R12, RZ, 0x30, !PT ;  /* 0x0000000c110b8212 */ /* 0x000fc400078e30ff */
[----:B------:R-:W-:Y:S02]  /*07c0*/  @P0 LOP3.LUT R11, R0, R17, RZ, 0xfc, !PT ;  /* 0x00000011000b0212 */ /* 0x000fe400078efcff */
[----:B------:R-:W-:Y:S02]  /*07d0*/  @P0 SHF.L.U64.HI R13, R4, R13, R5 ;  /* 0x0000000d040d0219 */ /* 0x000fe40000010205 */
[----:B------:R-:W-:Y:S02]  /*07e0*/  @!P0 LOP3.LUT R0, R8, R19, RZ, 0x30, !PT ;  /* 0x0000001308008212 */ /* 0x000fe400078e30ff */
[----:B------:R-:W-:Y:S02]  /*07f0*/  IADD3 R2, P1, PT, R11, R2, RZ ;  /* 0x000000020b027210 */ /* 0x000fe40007f3e0ff */
[----:B------:R-:W-:-:S05]  /*0800*/  @P0 LOP3.LUT R0, R13, R8, RZ, 0xfc, !PT ;  /* 0x000000080d000212 */ /* 0x000fca00078efcff */
[----:B------:R-:W-:-:S07]  /*0810*/  IMAD.X R3, R0, 0x1, R3, P1 ;  /* 0x0000000100037824 */ /* 0x000fce00008e0603 */
.L_x_5:
[----:B0-----:R-:W0:Y:S02]  /*0820*/  LDC.64 R4, c[0x0][0x398] ;  /* 0x0000e600ff047b82 */ /* 0x001e240000000a00 */
[----:B0----5:R-:W-:Y:S01]  /*0830*/  STG.E.64 desc[UR4][R4.64], R2 ;  /* 0x0000000204007986 */ /* 0x021fe2000c101b04 */
[----:B------:R-:W-:Y:S05]  /*0840*/  EXIT ;  /* 0x000000000000794d */ /* 0x000fea0003800000 */
.L_x_7:
[----:B------:R-:W-:-:S00]  /*0850*/  BRA `(.L_x_7) ;  /* 0xfffffffc00fc7947 */ /* 0x000fc0000383ffff */
[----:B------:R-:W-:-:S00]  /*0860*/  NOP ;  /* 0x0000000000007918 */ /* 0x000fc00000000000 */
        /* <DEDUP_REMOVED lines=9> */
.L_x_8:


//--------------------- .nv.shared.reserved.0     --------------------------
	.section	.nv.shared.reserved.0,"aw",@nobits
	.weak		__nv_reservedSMEM_offset_0_alias
	.size		__nv_reservedSMEM_offset_0_alias, 0, 64
	.other		__nv_reservedSMEM_offset_0_alias,@"STO_CUDA_RESERVED_SHARED STV_DEFAULT"
__nv_reservedSMEM_offset_0_alias:
	.zero		0
	.zero		64


//--------------------- .nv.constant0._Z26randomAccessSingleKernel64PjPmjPl --------------------------
	.section	.nv.constant0._Z26randomAccessSingleKernel64PjPmjPl,"a",@progbits
	.sectionflags	@""
	.align	4
.nv.constant0._Z26randomAccessSingleKernel64PjPmjPl:
	.zero		928


//--------------------- SYMBOLS --------------------------

	.type		.nv.reservedSmem.offset0,@object
	.size		.nv.reservedSmem.offset0,0x4
